//
// Generated by NVIDIA NVVM Compiler
//
// Compiler Build ID: CL-36424714
// Cuda compilation tools, release 13.0, V13.0.88
// Based on NVVM 20.0.0
//

.version 9.0
.target sm_100
.address_size 64

	// .globl	_Z13comprobar_gpuPiS_
// _ZZ15comprobar_gpuv2PiS_E5cache has been demoted

.visible .entry _Z13comprobar_gpuPiS_(
	.param .u64 .ptr .align 1 _Z13comprobar_gpuPiS__param_0,
	.param .u64 .ptr .align 1 _Z13comprobar_gpuPiS__param_1
)
{
	.reg .pred 	%p<30>;
	.reg .b32 	%r<34>;
	.reg .b64 	%rd<8>;

	ld.param.u64 	%rd1, [_Z13comprobar_gpuPiS__param_0];
	ld.param.u64 	%rd2, [_Z13comprobar_gpuPiS__param_1];
	mov.u32 	%r1, %ctaid.x;
	cvta.to.global.u64 	%rd3, %rd1;
	mul.wide.u32 	%rd4, %r1, 4;
	add.s64 	%rd5, %rd3, %rd4;
	ld.global.u32 	%r2, [%rd5];
	ld.global.u32 	%r4, [%rd5+64];
	setp.eq.s32 	%p1, %r2, %r4;
	ld.global.u32 	%r6, [%rd5+128];
	setp.eq.s32 	%p2, %r4, %r6;
	ld.global.u32 	%r8, [%rd5+192];
	setp.eq.s32 	%p3, %r6, %r8;
	ld.global.u32 	%r10, [%rd5+256];
	setp.eq.s32 	%p4, %r8, %r10;
	ld.global.u32 	%r12, [%rd5+320];
	setp.eq.s32 	%p5, %r10, %r12;
	ld.global.u32 	%r14, [%rd5+384];
	setp.eq.s32 	%p6, %r12, %r14;
	ld.global.u32 	%r16, [%rd5+448];
	setp.eq.s32 	%p7, %r14, %r16;
	ld.global.u32 	%r18, [%rd5+512];
	setp.eq.s32 	%p8, %r16, %r18;
	ld.global.u32 	%r20, [%rd5+576];
	setp.eq.s32 	%p9, %r18, %r20;
	ld.global.u32 	%r22, [%rd5+640];
	setp.eq.s32 	%p10, %r20, %r22;
	ld.global.u32 	%r24, [%rd5+704];
	setp.eq.s32 	%p11, %r22, %r24;
	ld.global.u32 	%r26, [%rd5+768];
	setp.eq.s32 	%p12, %r24, %r26;
	ld.global.u32 	%r28, [%rd5+832];
	setp.eq.s32 	%p13, %r26, %r28;
	ld.global.u32 	%r30, [%rd5+896];
	setp.eq.s32 	%p14, %r28, %r30;
	ld.global.u32 	%r32, [%rd5+960];
	setp.eq.s32 	%p15, %r30, %r32;
	and.pred  	%p16, %p15, %p14;
	and.pred  	%p17, %p16, %p13;
	and.pred  	%p18, %p17, %p12;
	and.pred  	%p19, %p18, %p11;
	and.pred  	%p20, %p19, %p10;
	and.pred  	%p21, %p20, %p9;
	and.pred  	%p22, %p21, %p8;
	and.pred  	%p23, %p22, %p7;
	and.pred  	%p24, %p23, %p6;
	and.pred  	%p25, %p24, %p5;
	and.pred  	%p26, %p25, %p4;
	and.pred  	%p27, %p26, %p3;
	and.pred  	%p28, %p27, %p2;
	and.pred  	%p29, %p28, %p1;
	selp.u32 	%r33, 1, 0, %p29;
	cvta.to.global.u64 	%rd6, %rd2;
	add.s64 	%rd7, %rd6, %rd4;
	st.global.u32 	[%rd7], %r33;
	ret;

}
	// .globl	_Z15comprobar_gpuv2PiS_
.visible .entry _Z15comprobar_gpuv2PiS_(
	.param .u64 .ptr .align 1 _Z15comprobar_gpuv2PiS__param_0,
	.param .u64 .ptr .align 1 _Z15comprobar_gpuv2PiS__param_1
)
{
	.reg .pred 	%p<9>;
	.reg .b32 	%r<31>;
	.reg .b64 	%rd<15>;
	// demoted variable
	.shared .align 4 .b8 _ZZ15comprobar_gpuv2PiS_E5cache[16];
	ld.param.u64 	%rd7, [_Z15comprobar_gpuv2PiS__param_0];
	ld.param.u64 	%rd8, [_Z15comprobar_gpuv2PiS__param_1];
	mov.u32 	%r1, %tid.x;
	mov.u32 	%r2, %ctaid.x;
	setp.gt.u32 	%p1, %r1, 14;
	mov.b32 	%r29, 1;
	@%p1 bra 	$L__BB1_3;
	mov.u32 	%r3, %ntid.x;
	shl.b32 	%r15, %r1, 4;
	add.s32 	%r16, %r2, %r15;
	add.s32 	%r17, %r16, 16;
	mul.wide.u32 	%rd1, %r17, 4;
	mul.wide.u32 	%rd2, %r3, 64;
	mul.wide.u32 	%rd3, %r16, 4;
	cvta.to.global.u64 	%rd14, %rd7;
	mov.b32 	%r29, 1;
	mov.u32 	%r28, %r1;
$L__BB1_2:
	add.s64 	%rd9, %rd14, %rd3;
	ld.global.u32 	%r18, [%rd9];
	add.s64 	%rd10, %rd14, %rd1;
	ld.global.u32 	%r19, [%rd10];
	setp.eq.s32 	%p2, %r18, %r19;
	selp.b32 	%r29, %r29, 0, %p2;
	add.s32 	%r28, %r28, %r3;
	add.s64 	%rd14, %rd14, %rd2;
	setp.lt.u32 	%p3, %r28, 15;
	@%p3 bra 	$L__BB1_2;
$L__BB1_3:
	shl.b32 	%r20, %r1, 2;
	mov.u32 	%r21, _ZZ15comprobar_gpuv2PiS_E5cache;
	add.s32 	%r9, %r21, %r20;
	st.shared.u32 	[%r9], %r29;
	bar.sync 	0;
	mov.u32 	%r30, %ntid.x;
	setp.lt.u32 	%p4, %r30, 2;
	@%p4 bra 	$L__BB1_8;
$L__BB1_4:
	mov.u32 	%r11, %r30;
	shr.u32 	%r30, %r11, 1;
	setp.ge.u32 	%p5, %r1, %r30;
	@%p5 bra 	$L__BB1_7;
	shl.b32 	%r22, %r30, 2;
	add.s32 	%r23, %r9, %r22;
	ld.shared.u32 	%r24, [%r23];
	setp.ne.s32 	%p6, %r24, 0;
	@%p6 bra 	$L__BB1_7;
	mov.b32 	%r25, 0;
	st.shared.u32 	[%r9], %r25;
$L__BB1_7:
	bar.sync 	0;
	setp.gt.u32 	%p7, %r11, 3;
	@%p7 bra 	$L__BB1_4;
$L__BB1_8:
	setp.ne.s32 	%p8, %r1, 0;
	@%p8 bra 	$L__BB1_10;
	ld.shared.u32 	%r26, [_ZZ15comprobar_gpuv2PiS_E5cache];
	cvta.to.global.u64 	%rd11, %rd8;
	mul.wide.u32 	%rd12, %r2, 4;
	add.s64 	%rd13, %rd11, %rd12;
	st.global.u32 	[%rd13], %r26;
$L__BB1_10:
	ret;

}


// ===== COMPILED SASS (sm_100) =====

	.target	sm_100

	.elftype	@"ET_EXEC"


//--------------------- .note.nv.tkinfo           --------------------------
	.section	.note.nv.tkinfo,"",@"SHT_NOTE"
	.sectionflags	@"SHF_NOTE_NV_TKINFO"
	.tkinfo
        /*0018*/ 	.word	0x00000002
        /*0030*/ 	.string	""
        /*0030*/ 	.string	"ptxas"
        /*0030*/ 	.string	"Cuda compilation tools, release 13.0, V13.0.88"
        /*0030*/ 	.string	"Build cuda_13.0.r13.0/compiler.36424714_0"
        /*0030*/ 	.string	"-arch sm_100 -m 64 "



//--------------------- .note.nv.cuinfo           --------------------------
	.section	.note.nv.cuinfo,"",@"SHT_NOTE"
	.sectionflags	@"SHF_NOTE_NV_CUINFO"
        /*0018*/ 	.short	0x0002
        /*001a*/ 	.short	0x0064
        /*001c*/ 	.short	0x0082
	.zero		2


//--------------------- .nv.info                  --------------------------
	.section	.nv.info,"",@"SHT_CUDA_INFO"
	.align	4


	//----- nvinfo : EIATTR_REGCOUNT
	.align		4
        /*0000*/ 	.byte	0x04, 0x2f
        /*0002*/ 	.short	(.L_1 - .L_0)
	.align		4
.L_0:
        /*0004*/ 	.word	index@(_Z13comprobar_gpuPiS_)
        /*0008*/ 	.word	0x00000018


	//----- nvinfo : EIATTR_FRAME_SIZE
	.align		4
.L_1:
        /*000c*/ 	.byte	0x04, 0x11
        /*000e*/ 	.short	(.L_3 - .L_2)
	.align		4
.L_2:
        /*0010*/ 	.word	index@(_Z13comprobar_gpuPiS_)
        /*0014*/ 	.word	0x00000000


	//----- nvinfo : EIATTR_REGCOUNT
	.align		4
.L_3:
        /*0018*/ 	.byte	0x04, 0x2f
        /*001a*/ 	.short	(.L_5 - .L_4)
	.align		4
.L_4:
        /*001c*/ 	.word	index@(_Z15comprobar_gpuv2PiS_)
        /*0020*/ 	.word	0x00000012


	//----- nvinfo : EIATTR_FRAME_SIZE
	.align		4
.L_5:
        /*0024*/ 	.byte	0x04, 0x11
        /*0026*/ 	.short	(.L_7 - .L_6)
	.align		4
.L_6:
        /*0028*/ 	.word	index@(_Z15comprobar_gpuv2PiS_)
        /*002c*/ 	.word	0x00000000


	//----- nvinfo : EIATTR_MIN_STACK_SIZE
	.align		4
.L_7:
        /*0030*/ 	.byte	0x04, 0x12
        /*0032*/ 	.short	(.L_9 - .L_8)
	.align		4
.L_8:
        /*0034*/ 	.word	index@(_Z15comprobar_gpuv2PiS_)
        /*0038*/ 	.word	0x00000000


	//----- nvinfo : EIATTR_MIN_STACK_SIZE
	.align		4
.L_9:
        /*003c*/ 	.byte	0x04, 0x12
        /*003e*/ 	.short	(.L_11 - .L_10)
	.align		4
.L_10:
        /*0040*/ 	.word	index@(_Z13comprobar_gpuPiS_)
        /*0044*/ 	.word	0x00000000
.L_11:


//--------------------- .nv.compat                --------------------------
	.section	.nv.compat,"",@"SHT_CUDA_COMPAT_INFO"
	.align	4
        /*0000*/ 	.byte	0x02, 0x09, 0x00, 0x00, 0x02, 0x02, 0x01, 0x00, 0x02, 0x05, 0x05, 0x00, 0x03, 0x07, 0x01, 0x01
        /*0010*/ 	.byte	0x02, 0x03, 0x00, 0x00, 0x02, 0x06, 0x01, 0x00, 0x04, 0x0b, 0x08, 0x00, 0x09, 0x00, 0x00, 0x00
        /*0020*/ 	.byte	0x00, 0x00, 0x00, 0x00


//--------------------- .nv.info._Z15comprobar_gpuv2PiS_ --------------------------
	.section	.nv.info._Z15comprobar_gpuv2PiS_,"",@"SHT_CUDA_INFO"
	.sectionflags	@""
	.align	4


	//----- nvinfo : EIATTR_CUDA_API_VERSION
	.align		4
        /*0000*/ 	.byte	0x04, 0x37
        /*0002*/ 	.short	(.L_13 - .L_12)
.L_12:
        /*0004*/ 	.word	0x00000082


	//----- nvinfo : EIATTR_KPARAM_INFO
	.align		4
.L_13:
        /*0008*/ 	.byte	0x04, 0x17
        /*000a*/ 	.short	(.L_15 - .L_14)
.L_14:
        /*000c*/ 	.word	0x00000000
        /*0010*/ 	.short	0x0001
        /*0012*/ 	.short	0x0008
        /*0014*/ 	.byte	0x00, 0xf5, 0x21, 0x00


	//----- nvinfo : EIATTR_KPARAM_INFO
	.align		4
.L_15:
        /*0018*/ 	.byte	0x04, 0x17
        /*001a*/ 	.short	(.L_17 - .L_16)
.L_16:
        /*001c*/ 	.word	0x00000000
        /*0020*/ 	.short	0x0000
        /*0022*/ 	.short	0x0000
        /*0024*/ 	.byte	0x00, 0xf5, 0x21, 0x00


	//----- nvinfo : EIATTR_SPARSE_MMA_MASK
	.align		4
.L_17:
        /*0028*/ 	.byte	0x03, 0x50
        /*002a*/ 	.short	0x0000


	//----- nvinfo : EIATTR_MAXREG_COUNT
	.align		4
        /*002c*/ 	.byte	0x03, 0x1b
        /*002e*/ 	.short	0x00ff


	//----- nvinfo : EIATTR_NUM_BARRIERS
	.align		4
        /*0030*/ 	.byte	0x02, 0x4c
        /*0032*/ 	.byte	0x01
	.zero		1


	//----- nvinfo : EIATTR_MERCURY_ISA_VERSION
	.align		4
        /*0034*/ 	.byte	0x03, 0x5f
        /*0036*/ 	.short	0x0101


	//----- nvinfo : EIATTR_VRC_CTA_INIT_COUNT
	.align		4
        /*0038*/ 	.byte	0x02, 0x4a
	.zero		1
	.zero		1


	//----- nvinfo : EIATTR_EXIT_INSTR_OFFSETS
	.align		4
        /*003c*/ 	.byte	0x04, 0x1c
        /*003e*/ 	.short	(.L_19 - .L_18)


	//   ....[0]....
.L_18:
        /*0040*/ 	.word	0x00000330


	//   ....[1]....
        /*0044*/ 	.word	0x000003b0


	//----- nvinfo : EIATTR_CRS_STACK_SIZE
	.align		4
.L_19:
        /*0048*/ 	.byte	0x04, 0x1e
        /*004a*/ 	.short	(.L_21 - .L_20)
.L_20:
        /*004c*/ 	.word	0x00000000


	//----- nvinfo : EIATTR_CBANK_PARAM_SIZE
	.align		4
.L_21:
        /*0050*/ 	.byte	0x03, 0x19
        /*0052*/ 	.short	0x0010


	//----- nvinfo : EIATTR_PARAM_CBANK
	.align		4
        /*0054*/ 	.byte	0x04, 0x0a
        /*0056*/ 	.short	(.L_23 - .L_22)
	.align		4
.L_22:
        /*0058*/ 	.word	index@(.nv.constant0._Z15comprobar_gpuv2PiS_)
        /*005c*/ 	.short	0x0380
        /*005e*/ 	.short	0x0010


	//----- nvinfo : EIATTR_SW_WAR
	.align		4
.L_23:
        /*0060*/ 	.byte	0x04, 0x36
        /*0062*/ 	.short	(.L_25 - .L_24)
.L_24:
        /*0064*/ 	.word	0x00000008
.L_25:


//--------------------- .nv.info._Z13comprobar_gpuPiS_ --------------------------
	.section	.nv.info._Z13comprobar_gpuPiS_,"",@"SHT_CUDA_INFO"
	.sectionflags	@""
	.align	4


	//----- nvinfo : EIATTR_CUDA_API_VERSION
	.align		4
        /*0000*/ 	.byte	0x04, 0x37
        /*0002*/ 	.short	(.L_27 - .L_26)
.L_26:
        /*0004*/ 	.word	0x00000082


	//----- nvinfo : EIATTR_KPARAM_INFO
	.align		4
.L_27:
        /*0008*/ 	.byte	0x04, 0x17
        /*000a*/ 	.short	(.L_29 - .L_28)
.L_28:
        /*000c*/ 	.word	0x00000000
        /*0010*/ 	.short	0x0001
        /*0012*/ 	.short	0x0008
        /*0014*/ 	.byte	0x00, 0xf5, 0x21, 0x00


	//----- nvinfo : EIATTR_KPARAM_INFO
	.align		4
.L_29:
        /*0018*/ 	.byte	0x04, 0x17
        /*001a*/ 	.short	(.L_31 - .L_30)
.L_30:
        /*001c*/ 	.word	0x00000000
        /*0020*/ 	.short	0x0000
        /*0022*/ 	.short	0x0000
        /*0024*/ 	.byte	0x00, 0xf5, 0x21, 0x00


	//----- nvinfo : EIATTR_SPARSE_MMA_MASK
	.align		4
.L_31:
        /*0028*/ 	.byte	0x03, 0x50
        /*002a*/ 	.short	0x0000


	//----- nvinfo : EIATTR_MAXREG_COUNT
	.align		4
        /*002c*/ 	.byte	0x03, 0x1b
        /*002e*/ 	.short	0x00ff


	//----- nvinfo : EIATTR_MERCURY_ISA_VERSION
	.align		4
        /*0030*/ 	.byte	0x03, 0x5f
        /*0032*/ 	.short	0x0101


	//----- nvinfo : EIATTR_VRC_CTA_INIT_COUNT
	.align		4
        /*0034*/ 	.byte	0x02, 0x4a
	.zero		1
	.zero		1


	//----- nvinfo : EIATTR_EXIT_INSTR_OFFSETS
	.align		4
        /*0038*/ 	.byte	0x04, 0x1c
        /*003a*/ 	.short	(.L_33 - .L_32)


	//   ....[0]....
.L_32:
        /*003c*/ 	.word	0x00000280


	//----- nvinfo : EIATTR_CBANK_PARAM_SIZE
	.align		4
.L_33:
        /*0040*/ 	.byte	0x03, 0x19
        /*0042*/ 	.short	0x0010


	//----- nvinfo : EIATTR_PARAM_CBANK
	.align		4
        /*0044*/ 	.byte	0x04, 0x0a
        /*0046*/ 	.short	(.L_35 - .L_34)
	.align		4
.L_34:
        /*0048*/ 	.word	index@(.nv.constant0._Z13comprobar_gpuPiS_)
        /*004c*/ 	.short	0x0380
        /*004e*/ 	.short	0x0010


	//----- nvinfo : EIATTR_SW_WAR
	.align		4
.L_35:
        /*0050*/ 	.byte	0x04, 0x36
        /*0052*/ 	.short	(.L_37 - .L_36)
.L_36:
        /*0054*/ 	.word	0x00000008
.L_37:


//--------------------- .nv.callgraph             --------------------------
	.section	.nv.callgraph,"",@"SHT_CUDA_CALLGRAPH"
	.align	4
	.sectionentsize	8
	.align		4
        /*0000*/ 	.word	0x00000000
	.align		4
        /*0004*/ 	.word	0xffffffff
	.align		4
        /*0008*/ 	.word	0x00000000
	.align		4
        /*000c*/ 	.word	0xfffffffe
	.align		4
        /*0010*/ 	.word	0x00000000
	.align		4
        /*0014*/ 	.word	0xfffffffd
	.align		4
        /*0018*/ 	.word	0x00000000
	.align		4
        /*001c*/ 	.word	0xfffffffc


//--------------------- .text._Z15comprobar_gpuv2PiS_ --------------------------
	.section	.text._Z15comprobar_gpuv2PiS_,"ax",@progbits
	.align	128
        .global         _Z15comprobar_gpuv2PiS_
        .type           _Z15comprobar_gpuv2PiS_,@function
        .size           _Z15comprobar_gpuv2PiS_,(.L_x_9 - _Z15comprobar_gpuv2PiS_)
        .other          _Z15comprobar_gpuv2PiS_,@"STO_CUDA_ENTRY STV_DEFAULT"
_Z15comprobar_gpuv2PiS_:
.text._Z15comprobar_gpuv2PiS_:
[----:B------:R-:W-:Y:S01]  /*0000*/  LDC R1, c[0x0][0x37c] ;  /* 0x0000df00ff017b82 */ /* 0x000fe20000000800 */
[----:B------:R-:W0:Y:S01]  /*0010*/  S2R R13, SR_TID.X ;  /* 0x00000000000d7919 */ /* 0x000e220000002100 */
[----:B------:R-:W1:Y:S01]  /*0020*/  LDCU.64 UR6, c[0x0][0x358] ;  /* 0x00006b00ff0677ac */ /* 0x000e620008000a00 */
[----:B------:R-:W-:Y:S01]  /*0030*/  BSSY.RECONVERGENT B0, `(.L_x_0) ;  /* 0x0000017000007945 */ /* 0x000fe20003800200 */
[----:B------:R-:W-:Y:S01]  /*0040*/  IMAD.MOV.U32 R0, RZ, RZ, 0x1 ;  /* 0x00000001ff007424 */ /* 0x000fe200078e00ff */
[----:B------:R-:W2:Y:S01]  /*0050*/  S2R R10, SR_CTAID.X ;  /* 0x00000000000a7919 */ /* 0x000ea20000002500 */
[----:B0-----:R-:W-:-:S13]  /*0060*/  ISETP.GT.U32.AND P0, PT, R13, 0xe, PT ;  /* 0x0000000e0d00780c */ /* 0x001fda0003f04070 */
[----:B-12---:R-:W-:Y:S05]  /*0070*/  @P0 BRA `(.L_x_1) ;  /* 0x0000000000480947 */ /* 0x006fea0003800000 */
[----:B------:R-:W0:Y:S01]  /*0080*/  LDC R15, c[0x0][0x360] ;  /* 0x0000d800ff0f7b82 */ /* 0x000e220000000800 */
[----:B------:R-:W1:Y:S01]  /*0090*/  LDCU.64 UR4, c[0x0][0x380] ;  /* 0x00007000ff0477ac */ /* 0x000e620008000a00 */
[----:B------:R-:W-:Y:S02]  /*00a0*/  IMAD R9, R13, 0x10, R10 ;  /* 0x000000100d097824 */ /* 0x000fe400078e020a */
[----:B------:R-:W-:Y:S02]  /*00b0*/  HFMA2 R0, -RZ, RZ, 0, 5.9604644775390625e-08 ;  /* 0x00000001ff007431 */ /* 0x000fe400000001ff */
[----:B------:R-:W-:Y:S02]  /*00c0*/  IMAD.MOV.U32 R8, RZ, RZ, R13 ;  /* 0x000000ffff087224 */ /* 0x000fe400078e000d */
[----:B------:R-:W-:Y:S01]  /*00d0*/  VIADD R11, R9, 0x10 ;  /* 0x00000010090b7836 */ /* 0x000fe20000000000 */
[----:B-1----:R-:W-:Y:S01]  /*00e0*/  MOV R2, UR4 ;  /* 0x0000000400027c02 */ /* 0x002fe20008000f00 */
[----:B------:R-:W-:-:S07]  /*00f0*/  IMAD.U32 R3, RZ, RZ, UR5 ;  /* 0x00000005ff037e24 */ /* 0x000fce000f8e00ff */
.L_x_2:
[----:B------:R-:W-:-:S04]  /*0100*/  IMAD.WIDE.U32 R4, R9, 0x4, R2 ;  /* 0x0000000409047825 */ /* 0x000fc800078e0002 */
[----:B------:R-:W-:Y:S02]  /*0110*/  IMAD.WIDE.U32 R6, R11, 0x4, R2 ;  /* 0x000000040b067825 */ /* 0x000fe400078e0002 */
[----:B------:R-:W2:Y:S04]  /*0120*/  LDG.E R4, desc[UR6][R4.64] ;  /* 0x0000000604047981 */ /* 0x000ea8000c1e1900 */
[----:B------:R-:W2:Y:S01]  /*0130*/  LDG.E R7, desc[UR6][R6.64] ;  /* 0x0000000606077981 */ /* 0x000ea2000c1e1900 */
[C---:B0-----:R-:W-:Y:S02]  /*0140*/  IMAD.IADD R8, R15.reuse, 0x1, R8 ;  /* 0x000000010f087824 */ /* 0x041fe400078e0208 */
[----:B------:R-:W-:-:S03]  /*0150*/  IMAD.WIDE.U32 R2, R15, 0x40, R2 ;  /* 0x000000400f027825 */ /* 0x000fc600078e0002 */
[----:B------:R-:W-:Y:S02]  /*0160*/  ISETP.GE.U32.AND P1, PT, R8, 0xf, PT ;  /* 0x0000000f0800780c */ /* 0x000fe40003f26070 */
[----:B--2---:R-:W-:-:S04]  /*0170*/  ISETP.NE.AND P0, PT, R4, R7, PT ;  /* 0x000000070400720c */ /* 0x004fc80003f05270 */
[----:B------:R-:W-:-:S07]  /*0180*/  SEL R0, R0, RZ, !P0 ;  /* 0x000000ff00007207 */ /* 0x000fce0004000000 */
[----:B------:R-:W-:Y:S05]  /*0190*/  @!P1 BRA `(.L_x_2) ;  /* 0xfffffffc00d89947 */ /* 0x000fea000383ffff */
.L_x_1:
[----:B------:R-:W-:Y:S05]  /*01a0*/  BSYNC.RECONVERGENT B0 ;  /* 0x0000000000007941 */ /* 0x000fea0003800200 */
.L_x_0:
[----:B------:R-:W0:Y:S01]  /*01b0*/  S2UR UR5, SR_CgaCtaId ;  /* 0x00000000000579c3 */ /* 0x000e220000008800 */
[----:B------:R-:W-:Y:S02]  /*01c0*/  UMOV UR4, 0x400 ;  /* 0x0000040000047882 */ /* 0x000fe40000000000 */
[----:B0-----:R-:W-:-:S06]  /*01d0*/  ULEA UR4, UR5, UR4, 0x18 ;  /* 0x0000000405047291 */ /* 0x001fcc000f8ec0ff */
[----:B------:R-:W-:-:S05]  /*01e0*/  LEA R3, R13, UR4, 0x2 ;  /* 0x000000040d037c11 */ /* 0x000fca000f8e10ff */
[----:B------:R-:W0:Y:S01]  /*01f0*/  LDCU UR4, c[0x0][0x360] ;  /* 0x00006c00ff0477ac */ /* 0x000e220008000800 */
[----:B------:R1:W-:Y:S01]  /*0200*/  STS [R3], R0 ;  /* 0x0000000003007388 */ /* 0x0003e20000000800 */
[----:B0-----:R-:W-:Y:S01]  /*0210*/  UISETP.GE.U32.AND UP0, UPT, UR4, 0x2, UPT ;  /* 0x000000020400788c */ /* 0x001fe2000bf06070 */
[----:B------:R-:W-:Y:S08]  /*0220*/  BAR.SYNC.DEFER_BLOCKING 0x0 ;  /* 0x0000000000007b1d */ /* 0x000ff00000010000 */
[----:B-1----:R-:W-:Y:S05]  /*0230*/  BRA.U !UP0, `(.L_x_3) ;  /* 0x0000000108387547 */ /* 0x002fea000b800000 */
[----:B------:R-:W-:-:S07]  /*0240*/  MOV R0, UR4 ;  /* 0x0000000400007c02 */ /* 0x000fce0008000f00 */
.L_x_6:
[--C-:B------:R-:W-:Y:S01]  /*0250*/  IMAD.MOV.U32 R4, RZ, RZ, R0.reuse ;  /* 0x000000ffff047224 */ /* 0x100fe200078e0000 */
[----:B------:R-:W-:Y:S01]  /*0260*/  SHF.R.U32.HI R0, RZ, 0x1, R0 ;  /* 0x00000001ff007819 */ /* 0x000fe20000011600 */
[----:B------:R-:W-:Y:S03]  /*0270*/  BSSY.RECONVERGENT B0, `(.L_x_4) ;  /* 0x0000007000007945 */ /* 0x000fe60003800200 */
[----:B------:R-:W-:-:S13]  /*0280*/  ISETP.GE.U32.AND P0, PT, R13, R0, PT ;  /* 0x000000000d00720c */ /* 0x000fda0003f06070 */
[----:B0-----:R-:W-:Y:S05]  /*0290*/  @P0 BRA `(.L_x_5) ;  /* 0x0000000000100947 */ /* 0x001fea0003800000 */
[----:B------:R-:W-:-:S06]  /*02a0*/  LEA R2, R0, R3, 0x2 ;  /* 0x0000000300027211 */ /* 0x000fcc00078e10ff */
[----:B------:R-:W0:Y:S02]  /*02b0*/  LDS R2, [R2] ;  /* 0x0000000002027984 */ /* 0x000e240000000800 */
[----:B0-----:R-:W-:-:S13]  /*02c0*/  ISETP.NE.AND P0, PT, R2, RZ, PT ;  /* 0x000000ff0200720c */ /* 0x001fda0003f05270 */
[----:B------:R0:W-:Y:S02]  /*02d0*/  @!P0 STS [R3], RZ ;  /* 0x000000ff03008388 */ /* 0x0001e40000000800 */
.L_x_5:
[----:B------:R-:W-:Y:S05]  /*02e0*/  BSYNC.RECONVERGENT B0 ;  /* 0x0000000000007941 */ /* 0x000fea0003800200 */
.L_x_4:
[----:B------:R-:W-:Y:S01]  /*02f0*/  BAR.SYNC.DEFER_BLOCKING 0x0 ;  /* 0x0000000000007b1d */ /* 0x000fe20000010000 */
[----:B------:R-:W-:-:S13]  /*0300*/  ISETP.GT.U32.AND P0, PT, R4, 0x3, PT ;  /* 0x000000030400780c */ /* 0x000fda0003f04070 */
[----:B------:R-:W-:Y:S05]  /*0310*/  @P0 BRA `(.L_x_6) ;  /* 0xfffffffc00cc0947 */ /* 0x000fea000383ffff */
.L_x_3:
[----:B------:R-:W-:-:S13]  /*0320*/  ISETP.NE.AND P0, PT, R13, RZ, PT ;  /* 0x000000ff0d00720c */ /* 0x000fda0003f05270 */
[----:B------:R-:W-:Y:S05]  /*0330*/  @P0 EXIT ;  /* 0x000000000000094d */ /* 0x000fea0003800000 */
[----:B------:R-:W1:Y:S01]  /*0340*/  S2UR UR5, SR_CgaCtaId ;  /* 0x00000000000579c3 */ /* 0x000e620000008800 */
[----:B------:R-:W-:-:S07]  /*0350*/  UMOV UR4, 0x400 ;  /* 0x0000040000047882 */ /* 0x000fce0000000000 */
[----:B0-----:R-:W0:Y:S01]  /*0360*/  LDC.64 R2, c[0x0][0x388] ;  /* 0x0000e200ff027b82 */ /* 0x001e220000000a00 */
[----:B-1----:R-:W-:Y:S01]  /*0370*/  ULEA UR4, UR5, UR4, 0x18 ;  /* 0x0000000405047291 */ /* 0x002fe2000f8ec0ff */
[----:B0-----:R-:W-:-:S08]  /*0380*/  IMAD.WIDE.U32 R2, R10, 0x4, R2 ;  /* 0x000000040a027825 */ /* 0x001fd000078e0002 */
[----:B------:R-:W0:Y:S04]  /*0390*/  LDS R5, [UR4] ;  /* 0x00000004ff057984 */ /* 0x000e280008000800 */
[----:B0-----:R-:W-:Y:S01]  /*03a0*/  STG.E desc[UR6][R2.64], R5 ;  /* 0x0000000502007986 */ /* 0x001fe2000c101906 */
[----:B------:R-:W-:Y:S05]  /*03b0*/  EXIT ;  /* 0x000000000000794d */ /* 0x000fea0003800000 */
.L_x_7:
[----:B------:R-:W-:-:S00]  /*03c0*/  BRA `(.L_x_7) ;  /* 0xfffffffc00fc7947 */ /* 0x000fc0000383ffff */
[----:B------:R-:W-:-:S00]  /*03d0*/  NOP ;  /* 0x0000000000007918 */ /* 0x000fc00000000000 */
        /* <DEDUP_REMOVED lines=10> */
.L_x_9:


//--------------------- .text._Z13comprobar_gpuPiS_ --------------------------
	.section	.text._Z13comprobar_gpuPiS_,"ax",@progbits
	.align	128
        .global         _Z13comprobar_gpuPiS_
        .type           _Z13comprobar_gpuPiS_,@function
        .size           _Z13comprobar_gpuPiS_,(.L_x_10 - _Z13comprobar_gpuPiS_)
        .other          _Z13comprobar_gpuPiS_,@"STO_CUDA_ENTRY STV_DEFAULT"
_Z13comprobar_gpuPiS_:
.text._Z13comprobar_gpuPiS_:
[----:B------:R-:W-:Y:S01]  /*0000*/  LDC R1, c[0x0][0x37c] ;  /* 0x0000df00ff017b82 */ /* 0x000fe20000000800 */
[----:B------:R-:W0:Y:S07]  /*0010*/  S2R R21, SR_CTAID.X ;  /* 0x0000000000157919 */ /* 0x000e2e0000002500 */
[----:B------:R-:W0:Y:S01]  /*0020*/  LDC.64 R2, c[0x0][0x380] ;  /* 0x0000e000ff027b82 */ /* 0x000e220000000a00 */
[----:B------:R-:W1:Y:S01]  /*0030*/  LDCU.64 UR4, c[0x0][0x358] ;  /* 0x00006b00ff0477ac */ /* 0x000e620008000a00 */
[----:B0-----:R-:W-:-:S05]  /*0040*/  IMAD.WIDE.U32 R2, R21, 0x4, R2 ;  /* 0x0000000415027825 */ /* 0x001fca00078e0002 */
[----:B-1----:R-:W2:Y:S04]  /*0050*/  LDG.E R17, desc[UR4][R2.64+0x340] ;  /* 0x0003400402117981 */ /* 0x002ea8000c1e1900 */
[----:B------:R-:W2:Y:S04]  /*0060*/  LDG.E R16, desc[UR4][R2.64+0x380] ;  /* 0x0003800402107981 */ /* 0x000ea8000c1e1900 */
[----:B------:R-:W3:Y:S04]  /*0070*/  LDG.E R19, desc[UR4][R2.64+0x3c0] ;  /* 0x0003c00402137981 */ /* 0x000ee8000c1e1900 */
[----:B------:R-:W4:Y:S04]  /*0080*/  LDG.E R14, desc[UR4][R2.64+0x300] ;  /* 0x00030004020e7981 */ /* 0x000f28000c1e1900 */
[----:B------:R-:W5:Y:S04]  /*0090*/  LDG.E R15, desc[UR4][R2.64+0x2c0] ;  /* 0x0002c004020f7981 */ /* 0x000f68000c1e1900 */
        /* <DEDUP_REMOVED lines=10> */
[----:B------:R-:W5:Y:S01]  /*0140*/  LDG.E R0, desc[UR4][R2.64] ;  /* 0x0000000402007981 */ /* 0x000f62000c1e1900 */
[----:B--2---:R-:W-:-:S04]  /*0150*/  ISETP.NE.AND P0, PT, R17, R16, PT ;  /* 0x000000101100720c */ /* 0x004fc80003f05270 */
[----:B---3--:R-:W-:-:S04]  /*0160*/  ISETP.EQ.AND P0, PT, R16, R19, !P0 ;  /* 0x000000131000720c */ /* 0x008fc80004702270 */
[----:B----4-:R-:W-:-:S04]  /*0170*/  ISETP.EQ.AND P0, PT, R14, R17, P0 ;  /* 0x000000110e00720c */ /* 0x010fc80000702270 */
[----:B-----5:R-:W-:-:S04]  /*0180*/  ISETP.EQ.AND P0, PT, R15, R14, P0 ;  /* 0x0000000e0f00720c */ /* 0x020fc80000702270 */
[----:B------:R-:W-:-:S04]  /*0190*/  ISETP.EQ.AND P0, PT, R12, R15, P0 ;  /* 0x0000000f0c00720c */ /* 0x000fc80000702270 */
[----:B------:R-:W-:-:S04]  /*01a0*/  ISETP.EQ.AND P0, PT, R13, R12, P0 ;  /* 0x0000000c0d00720c */ /* 0x000fc80000702270 */
[----:B------:R-:W-:-:S04]  /*01b0*/  ISETP.EQ.AND P0, PT, R4, R13, P0 ;  /* 0x0000000d0400720c */ /* 0x000fc80000702270 */
[----:B------:R-:W-:-:S04]  /*01c0*/  ISETP.EQ.AND P0, PT, R5, R4, P0 ;  /* 0x000000040500720c */ /* 0x000fc80000702270 */
[----:B------:R-:W-:Y:S02]  /*01d0*/  ISETP.EQ.AND P0, PT, R10, R5, P0 ;  /* 0x000000050a00720c */ /* 0x000fe40000702270 */
[----:B------:R-:W0:Y:S02]  /*01e0*/  LDC.64 R4, c[0x0][0x388] ;  /* 0x0000e200ff047b82 */ /* 0x000e240000000a00 */
[----:B------:R-:W-:-:S04]  /*01f0*/  ISETP.EQ.AND P0, PT, R11, R10, P0 ;  /* 0x0000000a0b00720c */ /* 0x000fc80000702270 */
[----:B------:R-:W-:-:S04]  /*0200*/  ISETP.EQ.AND P0, PT, R8, R11, P0 ;  /* 0x0000000b0800720c */ /* 0x000fc80000702270 */
[----:B------:R-:W-:-:S04]  /*0210*/  ISETP.EQ.AND P0, PT, R9, R8, P0 ;  /* 0x000000080900720c */ /* 0x000fc80000702270 */
[----:B------:R-:W-:-:S04]  /*0220*/  ISETP.EQ.AND P0, PT, R6, R9, P0 ;  /* 0x000000090600720c */ /* 0x000fc80000702270 */
[----:B------:R-:W-:-:S04]  /*0230*/  ISETP.EQ.AND P0, PT, R7, R6, P0 ;  /* 0x000000060700720c */ /* 0x000fc80000702270 */
[----:B------:R-:W-:Y:S01]  /*0240*/  ISETP.EQ.AND P0, PT, R0, R7, P0 ;  /* 0x000000070000720c */ /* 0x000fe20000702270 */
[----:B0-----:R-:W-:-:S03]  /*0250*/  IMAD.WIDE.U32 R2, R21, 0x4, R4 ;  /* 0x0000000415027825 */ /* 0x001fc600078e0004 */
[----:B------:R-:W-:-:S05]  /*0260*/  SEL R5, RZ, 0x1, !P0 ;  /* 0x00000001ff057807 */ /* 0x000fca0004000000 */
[----:B------:R-:W-:Y:S01]  /*0270*/  STG.E desc[UR4][R2.64], R5 ;  /* 0x0000000502007986 */ /* 0x000fe2000c101904 */
[----:B------:R-:W-:Y:S05]  /*0280*/  EXIT ;  /* 0x000000000000794d */ /* 0x000fea0003800000 */
.L_x_8:
        /* <DEDUP_REMOVED lines=15> */
.L_x_10:


//--------------------- .nv.shared._Z15comprobar_gpuv2PiS_ --------------------------
	.section	.nv.shared._Z15comprobar_gpuv2PiS_,"aw",@nobits
	.sectionflags	@""
	.align	4
.nv.shared._Z15comprobar_gpuv2PiS_:
	.zero		1040


//--------------------- .nv.shared.reserved.0     --------------------------
	.section	.nv.shared.reserved.0,"aw",@nobits
	.weak		__nv_reservedSMEM_offset_0_alias
	.size		__nv_reservedSMEM_offset_0_alias, 0, 64
	.other		__nv_reservedSMEM_offset_0_alias,@"STO_CUDA_RESERVED_SHARED STV_DEFAULT"
__nv_reservedSMEM_offset_0_alias:
	.zero		0
	.zero		64


//--------------------- .nv.constant0._Z15comprobar_gpuv2PiS_ --------------------------
	.section	.nv.constant0._Z15comprobar_gpuv2PiS_,"a",@progbits
	.sectionflags	@""
	.align	4
.nv.constant0._Z15comprobar_gpuv2PiS_:
	.zero		912


//--------------------- .nv.constant0._Z13comprobar_gpuPiS_ --------------------------
	.section	.nv.constant0._Z13comprobar_gpuPiS_,"a",@progbits
	.sectionflags	@""
	.align	4
.nv.constant0._Z13comprobar_gpuPiS_:
	.zero		912


//--------------------- SYMBOLS --------------------------

	.type		.nv.reservedSmem.offset0,@object
	.size		.nv.reservedSmem.offset0,0x4
	.type		.nv.reservedSmem.cap,@object
	.size		.nv.reservedSmem.cap,0x4
